//
// Generated by NVIDIA NVVM Compiler
//
// Compiler Build ID: CL-36424714
// Cuda compilation tools, release 13.0, V13.0.88
// Based on NVVM 20.0.0
//

.version 9.0
.target sm_100
.address_size 64

	// .globl	_Z7fKernel1A
.extern .func  (.param .b32 func_retval0) vprintf
(
	.param .b64 vprintf_param_0,
	.param .b64 vprintf_param_1
)
;
.global .align 1 .b8 $str[11] = {66, 32, 102, 40, 41, 32, 37, 100, 32, 10};
.global .align 1 .b8 $str$1[11] = {65, 32, 102, 40, 41, 32, 37, 100, 32, 10};

.visible .entry _Z7fKernel1A(
	.param .align 8 .b8 _Z7fKernel1A_param_0[16]
)
{
	.local .align 8 .b8 	__local_depot0[16];
	.reg .b64 	%SP;
	.reg .b64 	%SPL;
	.reg .b32 	%r<7>;
	.reg .b64 	%rd<11>;

	mov.u64 	%SPL, __local_depot0;
	cvta.local.u64 	%SP, %SPL;
	ld.param.u32 	%r1, [_Z7fKernel1A_param_0+8];
	ld.param.u64 	%rd1, [_Z7fKernel1A_param_0];
	add.u64 	%rd2, %SP, 0;
	add.u64 	%rd3, %SPL, 0;
	add.u64 	%rd4, %SP, 8;
	add.u64 	%rd5, %SPL, 8;
	cvta.to.global.u64 	%rd6, %rd1;
	st.local.u32 	[%rd5], %r1;
	mov.u64 	%rd7, $str$1;
	cvta.global.u64 	%rd8, %rd7;
	{ // callseq 0, 0
	.param .b64 param0;
	st.param.b64 	[param0], %rd8;
	.param .b64 param1;
	st.param.b64 	[param1], %rd4;
	.param .b32 retval0;
	call.uni (retval0), 
	vprintf, 
	(
	param0, 
	param1
	);
	ld.param.b32 	%r2, [retval0];
	} // callseq 0
	ld.global.u32 	%r4, [%rd6];
	st.local.u32 	[%rd3], %r4;
	mov.u64 	%rd9, $str;
	cvta.global.u64 	%rd10, %rd9;
	{ // callseq 1, 0
	.param .b64 param0;
	st.param.b64 	[param0], %rd10;
	.param .b64 param1;
	st.param.b64 	[param1], %rd2;
	.param .b32 retval0;
	call.uni (retval0), 
	vprintf, 
	(
	param0, 
	param1
	);
	ld.param.b32 	%r5, [retval0];
	} // callseq 1
	ret;

}


// ===== COMPILED SASS (sm_100) =====

	.target	sm_100

	.elftype	@"ET_EXEC"


//--------------------- .note.nv.tkinfo           --------------------------
	.section	.note.nv.tkinfo,"",@"SHT_NOTE"
	.sectionflags	@"SHF_NOTE_NV_TKINFO"
	.tkinfo
        /*0018*/ 	.word	0x00000002
        /*0030*/ 	.string	""
        /*0030*/ 	.string	"ptxas"
        /*0030*/ 	.string	"Cuda compilation tools, release 13.0, V13.0.88"
        /*0030*/ 	.string	"Build cuda_13.0.r13.0/compiler.36424714_0"
        /*0030*/ 	.string	"-arch sm_100 -m 64 "



//--------------------- .note.nv.cuinfo           --------------------------
	.section	.note.nv.cuinfo,"",@"SHT_NOTE"
	.sectionflags	@"SHF_NOTE_NV_CUINFO"
        /*0018*/ 	.short	0x0002
        /*001a*/ 	.short	0x0064
        /*001c*/ 	.short	0x0082
	.zero		2


//--------------------- .nv.info                  --------------------------
	.section	.nv.info,"",@"SHT_CUDA_INFO"
	.align	4


	//----- nvinfo : EIATTR_REGCOUNT
	.align		4
        /*0000*/ 	.byte	0x04, 0x2f
        /*0002*/ 	.short	(.L_3 - .L_2)
	.align		4
.L_2:
        /*0004*/ 	.word	index@(_Z7fKernel1A)
        /*0008*/ 	.word	0x00000018


	//----- nvinfo : EIATTR_FRAME_SIZE
	.align		4
.L_3:
        /*000c*/ 	.byte	0x04, 0x11
        /*000e*/ 	.short	(.L_5 - .L_4)
	.align		4
.L_4:
        /*0010*/ 	.word	index@(_Z7fKernel1A)
        /*0014*/ 	.word	0x00000010


	//----- nvinfo : EIATTR_MIN_STACK_SIZE
	.align		4
.L_5:
        /*0018*/ 	.byte	0x04, 0x12
        /*001a*/ 	.short	(.L_7 - .L_6)
	.align		4
.L_6:
        /*001c*/ 	.word	index@(_Z7fKernel1A)
        /*0020*/ 	.word	0x00000010
.L_7:


//--------------------- .nv.compat                --------------------------
	.section	.nv.compat,"",@"SHT_CUDA_COMPAT_INFO"
	.align	4
        /*0000*/ 	.byte	0x02, 0x09, 0x00, 0x00, 0x02, 0x02, 0x01, 0x00, 0x02, 0x05, 0x05, 0x00, 0x03, 0x07, 0x01, 0x01
        /*0010*/ 	.byte	0x02, 0x03, 0x00, 0x00, 0x02, 0x06, 0x01, 0x00, 0x04, 0x0b, 0x08, 0x00, 0x09, 0x00, 0x00, 0x00
        /*0020*/ 	.byte	0x00, 0x00, 0x00, 0x00


//--------------------- .nv.info._Z7fKernel1A     --------------------------
	.section	.nv.info._Z7fKernel1A,"",@"SHT_CUDA_INFO"
	.sectionflags	@""
	.align	4


	//----- nvinfo : EIATTR_CUDA_API_VERSION
	.align		4
        /*0000*/ 	.byte	0x04, 0x37
        /*0002*/ 	.short	(.L_9 - .L_8)
.L_8:
        /*0004*/ 	.word	0x00000082


	//----- nvinfo : EIATTR_KPARAM_INFO
	.align		4
.L_9:
        /*0008*/ 	.byte	0x04, 0x17
        /*000a*/ 	.short	(.L_11 - .L_10)
.L_10:
        /*000c*/ 	.word	0x00000000
        /*0010*/ 	.short	0x0000
        /*0012*/ 	.short	0x0000
        /*0014*/ 	.byte	0x00, 0xf0, 0x41, 0x00


	//----- nvinfo : EIATTR_SPARSE_MMA_MASK
	.align		4
.L_11:
        /*0018*/ 	.byte	0x03, 0x50
        /*001a*/ 	.short	0x0000


	//----- nvinfo : EIATTR_MAXREG_COUNT
	.align		4
        /*001c*/ 	.byte	0x03, 0x1b
        /*001e*/ 	.short	0x00ff


	//----- nvinfo : EIATTR_EXTERNS
	.align		4
        /*0020*/ 	.byte	0x04, 0x0f
        /*0022*/ 	.short	(.L_13 - .L_12)


	//   ....[0]....
	.align		4
.L_12:
        /*0024*/ 	.word	index@(vprintf)


	//----- nvinfo : EIATTR_MERCURY_ISA_VERSION
	.align		4
.L_13:
        /*0028*/ 	.byte	0x03, 0x5f
        /*002a*/ 	.short	0x0101


	//----- nvinfo : EIATTR_VRC_CTA_INIT_COUNT
	.align		4
        /*002c*/ 	.byte	0x02, 0x4a
	.zero		1
	.zero		1


	//----- nvinfo : EIATTR_SYSCALL_OFFSETS
	.align		4
        /*0030*/ 	.byte	0x04, 0x46
        /*0032*/ 	.short	(.L_15 - .L_14)


	//   ....[0]....
.L_14:
        /*0034*/ 	.word	0x00000110


	//   ....[1]....
        /*0038*/ 	.word	0x000001c0


	//----- nvinfo : EIATTR_EXIT_INSTR_OFFSETS
	.align		4
.L_15:
        /*003c*/ 	.byte	0x04, 0x1c
        /*003e*/ 	.short	(.L_17 - .L_16)


	//   ....[0]....
.L_16:
        /*0040*/ 	.word	0x000001d0


	//----- nvinfo : EIATTR_CBANK_PARAM_SIZE
	.align		4
.L_17:
        /*0044*/ 	.byte	0x03, 0x19
        /*0046*/ 	.short	0x0010


	//----- nvinfo : EIATTR_PARAM_CBANK
	.align		4
        /*0048*/ 	.byte	0x04, 0x0a
        /*004a*/ 	.short	(.L_19 - .L_18)
	.align		4
.L_18:
        /*004c*/ 	.word	index@(.nv.constant0._Z7fKernel1A)
        /*0050*/ 	.short	0x0380
        /*0052*/ 	.short	0x0010


	//----- nvinfo : EIATTR_SW_WAR
	.align		4
.L_19:
        /*0054*/ 	.byte	0x04, 0x36
        /*0056*/ 	.short	(.L_21 - .L_20)
.L_20:
        /*0058*/ 	.word	0x00000008
.L_21:


//--------------------- .nv.callgraph             --------------------------
	.section	.nv.callgraph,"",@"SHT_CUDA_CALLGRAPH"
	.align	4
	.sectionentsize	8
	.align		4
        /*0000*/ 	.word	0x00000000
	.align		4
        /*0004*/ 	.word	0xffffffff
	.align		4
        /*0008*/ 	.word	index@(_Z7fKernel1A)
	.align		4
        /*000c*/ 	.word	index@(vprintf)
	.align		4
        /*0010*/ 	.word	0x00000000
	.align		4
        /*0014*/ 	.word	0xfffffffe
	.align		4
        /*0018*/ 	.word	0x00000000
	.align		4
        /*001c*/ 	.word	0xfffffffd
	.align		4
        /*0020*/ 	.word	0x00000000
	.align		4
        /*0024*/ 	.word	0xfffffffc


//--------------------- .nv.constant4             --------------------------
	.section	.nv.constant4,"a",@progbits
	.align	8
	.align		8
.nv.constant4:
        /*0000*/ 	.dword	vprintf
	.align		8
        /*0008*/ 	.dword	$str
	.align		8
        /*0010*/ 	.dword	$str$1


//--------------------- .text._Z7fKernel1A        --------------------------
	.section	.text._Z7fKernel1A,"ax",@progbits
	.align	128
        .global         _Z7fKernel1A
        .type           _Z7fKernel1A,@function
        .size           _Z7fKernel1A,(.L_x_3 - _Z7fKernel1A)
        .other          _Z7fKernel1A,@"STO_CUDA_ENTRY STV_DEFAULT"
_Z7fKernel1A:
.text._Z7fKernel1A:
[----:B------:R-:W0:Y:S08]  /*0000*/  LDC R1, c[0x0][0x37c] ;  /* 0x0000df00ff017b82 */ /* 0x000e300000000800 */
[----:B------:R-:W1:Y:S01]  /*0010*/  LDC R0, c[0x0][0x388] ;  /* 0x0000e200ff007b82 */ /* 0x000e620000000800 */
[----:B------:R-:W2:Y:S01]  /*0020*/  LDCU UR4, c[0x0][0x2f8] ;  /* 0x00005f00ff0477ac */ /* 0x000ea20008000800 */
[----:B0-----:R-:W-:Y:S01]  /*0030*/  VIADD R1, R1, 0xfffffff0 ;  /* 0xfffffff001017836 */ /* 0x001fe20000000000 */
[----:B------:R-:W-:Y:S01]  /*0040*/  MOV R2, 0x0 ;  /* 0x0000000000027802 */ /* 0x000fe20000000f00 */
[----:B------:R-:W0:Y:S04]  /*0050*/  LDCU UR5, c[0x0][0x2fc] ;  /* 0x00005f80ff0577ac */ /* 0x000e280008000800 */
[----:B------:R3:W4:Y:S01]  /*0060*/  LDC.64 R8, c[0x4][R2] ;  /* 0x0100000002087b82 */ /* 0x0007220000000a00 */
[----:B------:R-:W5:Y:S01]  /*0070*/  LDCU.64 UR6, c[0x4][0x10] ;  /* 0x01000200ff0677ac */ /* 0x000f620008000a00 */
[----:B------:R-:W3:Y:S01]  /*0080*/  LDCU.64 UR36, c[0x0][0x358] ;  /* 0x00006b00ff2477ac */ /* 0x000ee20008000a00 */
[----:B--2---:R-:W-:-:S04]  /*0090*/  IADD3 R16, P0, PT, R1, UR4, RZ ;  /* 0x0000000401107c10 */ /* 0x004fc8000ff1e0ff */
[----:B------:R-:W-:Y:S01]  /*00a0*/  IADD3 R6, P1, PT, R16, 0x8, RZ ;  /* 0x0000000810067810 */ /* 0x000fe20007f3e0ff */
[----:B-1----:R1:W-:Y:S01]  /*00b0*/  STL [R1+0x8], R0 ;  /* 0x0000080001007387 */ /* 0x0023e20000100800 */
[----:B0-----:R-:W-:Y:S02]  /*00c0*/  IMAD.X R17, RZ, RZ, UR5, P0 ;  /* 0x00000005ff117e24 */ /* 0x001fe400080e06ff */
[----:B-----5:R-:W-:Y:S01]  /*00d0*/  IMAD.U32 R4, RZ, RZ, UR6 ;  /* 0x00000006ff047e24 */ /* 0x020fe2000f8e00ff */
[----:B------:R-:W-:Y:S01]  /*00e0*/  MOV R5, UR7 ;  /* 0x0000000700057c02 */ /* 0x000fe20008000f00 */
[----:B-1-3--:R-:W-:-:S07]  /*00f0*/  IMAD.X R7, RZ, RZ, R17, P1 ;  /* 0x000000ffff077224 */ /* 0x00afce00008e0611 */
[----:B------:R-:W-:-:S07]  /*0100*/  LEPC R20, `(.L_x_0) ;  /* 0x000000001014794e */ /* 0x000fce0000000000 */
[----:B----4-:R-:W-:Y:S05]  /*0110*/  CALL.ABS.NOINC R8 ;  /* 0x0000000008007343 */ /* 0x010fea0003c00000 */
.L_x_0:
[----:B------:R-:W0:Y:S01]  /*0120*/  LDC.64 R8, c[0x0][0x380] ;  /* 0x0000e000ff087b82 */ /* 0x000e220000000a00 */
[----:B------:R-:W1:Y:S01]  /*0130*/  LDCU.64 UR4, c[0x4][0x8] ;  /* 0x01000100ff0477ac */ /* 0x000e620008000a00 */
[----:B0-----:R-:W2:Y:S06]  /*0140*/  LDG.E R8, desc[UR36][R8.64] ;  /* 0x0000002408087981 */ /* 0x001eac000c1e1900 */
[----:B------:R-:W0:Y:S01]  /*0150*/  LDC.64 R2, c[0x4][R2] ;  /* 0x0100000002027b82 */ /* 0x000e220000000a00 */
[----:B-1----:R-:W-:Y:S01]  /*0160*/  IMAD.U32 R4, RZ, RZ, UR4 ;  /* 0x00000004ff047e24 */ /* 0x002fe2000f8e00ff */
[----:B------:R-:W-:Y:S01]  /*0170*/  MOV R5, UR5 ;  /* 0x0000000500057c02 */ /* 0x000fe20008000f00 */
[----:B------:R-:W-:Y:S01]  /*0180*/  IMAD.MOV.U32 R6, RZ, RZ, R16 ;  /* 0x000000ffff067224 */ /* 0x000fe200078e0010 */
[----:B------:R-:W-:Y:S01]  /*0190*/  MOV R7, R17 ;  /* 0x0000001100077202 */ /* 0x000fe20000000f00 */
[----:B0-2---:R1:W-:Y:S06]  /*01a0*/  STL [R1], R8 ;  /* 0x0000000801007387 */ /* 0x0053ec0000100800 */
[----:B------:R-:W-:-:S07]  /*01b0*/  LEPC R20, `(.L_x_1) ;  /* 0x000000001014794e */ /* 0x000fce0000000000 */
[----:B-1----:R-:W-:Y:S05]  /*01c0*/  CALL.ABS.NOINC R2 ;  /* 0x0000000002007343 */ /* 0x002fea0003c00000 */
.L_x_1:
[----:B------:R-:W-:Y:S05]  /*01d0*/  EXIT ;  /* 0x000000000000794d */ /* 0x000fea0003800000 */
.L_x_2:
[----:B------:R-:W-:-:S00]  /*01e0*/  BRA `(.L_x_2) ;  /* 0xfffffffc00fc7947 */ /* 0x000fc0000383ffff */
[----:B------:R-:W-:-:S00]  /*01f0*/  NOP ;  /* 0x0000000000007918 */ /* 0x000fc00000000000 */
        /* <DEDUP_REMOVED lines=8> */
.L_x_3:


//--------------------- .nv.global.init           --------------------------
	.section	.nv.global.init,"aw",@progbits
.nv.global.init:
	.type		$str,@object
	.size		$str,($str$1 - $str)
$str:
        /*0000*/ 	.byte	0x42, 0x20, 0x66, 0x28, 0x29, 0x20, 0x25, 0x64, 0x20, 0x0a, 0x00
	.type		$str$1,@object
	.size		$str$1,(.L_1 - $str$1)
$str$1:
        /*000b*/ 	.byte	0x41, 0x20, 0x66, 0x28, 0x29, 0x20, 0x25, 0x64, 0x20, 0x0a, 0x00
.L_1:


//--------------------- .nv.shared.reserved.0     --------------------------
	.section	.nv.shared.reserved.0,"aw",@nobits
	.weak		__nv_reservedSMEM_offset_0_alias
	.size		__nv_reservedSMEM_offset_0_alias, 0, 64
	.other		__nv_reservedSMEM_offset_0_alias,@"STO_CUDA_RESERVED_SHARED STV_DEFAULT"
__nv_reservedSMEM_offset_0_alias:
	.zero		0
	.zero		64


//--------------------- .nv.constant0._Z7fKernel1A --------------------------
	.section	.nv.constant0._Z7fKernel1A,"a",@progbits
	.sectionflags	@""
	.align	4
.nv.constant0._Z7fKernel1A:
	.zero		912


//--------------------- SYMBOLS --------------------------

	.type		.nv.reservedSmem.offset0,@object
	.size		.nv.reservedSmem.offset0,0x4
	.type		vprintf,@function
